//
// Generated by NVIDIA NVVM Compiler
//
// Compiler Build ID: CL-36424714
// Cuda compilation tools, release 13.0, V13.0.88
// Based on NVVM 20.0.0
//

.version 9.0
.target sm_100
.address_size 64

	// .globl	_Z18contar_kernel_cudaPiS_iiii

.visible .entry _Z18contar_kernel_cudaPiS_iiii(
	.param .u64 .ptr .align 1 _Z18contar_kernel_cudaPiS_iiii_param_0,
	.param .u64 .ptr .align 1 _Z18contar_kernel_cudaPiS_iiii_param_1,
	.param .u32 _Z18contar_kernel_cudaPiS_iiii_param_2,
	.param .u32 _Z18contar_kernel_cudaPiS_iiii_param_3,
	.param .u32 _Z18contar_kernel_cudaPiS_iiii_param_4,
	.param .u32 _Z18contar_kernel_cudaPiS_iiii_param_5
)
{
	.reg .pred 	%p<27>;
	.reg .b32 	%r<121>;
	.reg .b64 	%rd<67>;

	ld.param.u64 	%rd3, [_Z18contar_kernel_cudaPiS_iiii_param_0];
	ld.param.u64 	%rd4, [_Z18contar_kernel_cudaPiS_iiii_param_1];
	ld.param.s32 	%rd5, [_Z18contar_kernel_cudaPiS_iiii_param_2];
	ld.param.u32 	%r37, [_Z18contar_kernel_cudaPiS_iiii_param_3];
	ld.param.u32 	%r38, [_Z18contar_kernel_cudaPiS_iiii_param_4];
	ld.param.u32 	%r39, [_Z18contar_kernel_cudaPiS_iiii_param_5];
	cvta.to.global.u64 	%rd1, %rd4;
	cvta.to.global.u64 	%rd2, %rd3;
	mov.u32 	%r1, %ctaid.x;
	mov.u32 	%r40, %ntid.x;
	mov.u32 	%r2, %tid.x;
	mad.lo.s32 	%r41, %r1, %r40, %r2;
	cvt.u64.u32 	%rd6, %r41;
	setp.ge.u64 	%p1, %rd6, %rd5;
	setp.lt.s32 	%p2, %r37, 1;
	or.pred  	%p3, %p1, %p2;
	@%p3 bra 	$L__BB0_41;
	mul.lo.s32 	%r3, %r37, %r1;
	add.s32 	%r4, %r38, -1;
	mul.lo.s32 	%r5, %r39, %r1;
	and.b32  	%r6, %r37, 7;
	setp.lt.u32 	%p4, %r37, 8;
	mov.b32 	%r119, 0;
	@%p4 bra 	$L__BB0_20;
	and.b32  	%r119, %r37, 2147483640;
	neg.s32 	%r117, %r119;
	add.s32 	%r116, %r3, 3;
$L__BB0_3:
	.pragma "nounroll";
	add.s32 	%r43, %r116, -3;
	mul.wide.u32 	%rd7, %r43, 4;
	add.s64 	%rd8, %rd2, %rd7;
	ld.global.u32 	%r12, [%rd8];
	and.b32  	%r44, %r12, %r4;
	setp.ne.s32 	%p5, %r44, %r2;
	@%p5 bra 	$L__BB0_5;
	add.s32 	%r45, %r12, %r5;
	mul.wide.u32 	%rd9, %r45, 4;
	add.s64 	%rd10, %rd1, %rd9;
	ld.global.u32 	%r46, [%rd10];
	add.s32 	%r47, %r46, 1;
	st.global.u32 	[%rd10], %r47;
$L__BB0_5:
	add.s32 	%r48, %r116, -2;
	mul.wide.u32 	%rd11, %r48, 4;
	add.s64 	%rd12, %rd2, %rd11;
	ld.global.u32 	%r13, [%rd12];
	and.b32  	%r49, %r13, %r4;
	setp.ne.s32 	%p6, %r49, %r2;
	@%p6 bra 	$L__BB0_7;
	add.s32 	%r50, %r13, %r5;
	mul.wide.u32 	%rd13, %r50, 4;
	add.s64 	%rd14, %rd1, %rd13;
	ld.global.u32 	%r51, [%rd14];
	add.s32 	%r52, %r51, 1;
	st.global.u32 	[%rd14], %r52;
$L__BB0_7:
	add.s32 	%r53, %r116, -1;
	mul.wide.u32 	%rd15, %r53, 4;
	add.s64 	%rd16, %rd2, %rd15;
	ld.global.u32 	%r14, [%rd16];
	and.b32  	%r54, %r14, %r4;
	setp.ne.s32 	%p7, %r54, %r2;
	@%p7 bra 	$L__BB0_9;
	add.s32 	%r55, %r14, %r5;
	mul.wide.u32 	%rd17, %r55, 4;
	add.s64 	%rd18, %rd1, %rd17;
	ld.global.u32 	%r56, [%rd18];
	add.s32 	%r57, %r56, 1;
	st.global.u32 	[%rd18], %r57;
$L__BB0_9:
	mul.wide.u32 	%rd19, %r116, 4;
	add.s64 	%rd20, %rd2, %rd19;
	ld.global.u32 	%r15, [%rd20];
	and.b32  	%r58, %r15, %r4;
	setp.ne.s32 	%p8, %r58, %r2;
	@%p8 bra 	$L__BB0_11;
	add.s32 	%r59, %r15, %r5;
	mul.wide.u32 	%rd21, %r59, 4;
	add.s64 	%rd22, %rd1, %rd21;
	ld.global.u32 	%r60, [%rd22];
	add.s32 	%r61, %r60, 1;
	st.global.u32 	[%rd22], %r61;
$L__BB0_11:
	add.s32 	%r62, %r116, 1;
	mul.wide.u32 	%rd23, %r62, 4;
	add.s64 	%rd24, %rd2, %rd23;
	ld.global.u32 	%r16, [%rd24];
	and.b32  	%r63, %r16, %r4;
	setp.ne.s32 	%p9, %r63, %r2;
	@%p9 bra 	$L__BB0_13;
	add.s32 	%r64, %r16, %r5;
	mul.wide.u32 	%rd25, %r64, 4;
	add.s64 	%rd26, %rd1, %rd25;
	ld.global.u32 	%r65, [%rd26];
	add.s32 	%r66, %r65, 1;
	st.global.u32 	[%rd26], %r66;
$L__BB0_13:
	add.s32 	%r67, %r116, 2;
	mul.wide.u32 	%rd27, %r67, 4;
	add.s64 	%rd28, %rd2, %rd27;
	ld.global.u32 	%r17, [%rd28];
	and.b32  	%r68, %r17, %r4;
	setp.ne.s32 	%p10, %r68, %r2;
	@%p10 bra 	$L__BB0_15;
	add.s32 	%r69, %r17, %r5;
	mul.wide.u32 	%rd29, %r69, 4;
	add.s64 	%rd30, %rd1, %rd29;
	ld.global.u32 	%r70, [%rd30];
	add.s32 	%r71, %r70, 1;
	st.global.u32 	[%rd30], %r71;
$L__BB0_15:
	add.s32 	%r72, %r116, 3;
	mul.wide.u32 	%rd31, %r72, 4;
	add.s64 	%rd32, %rd2, %rd31;
	ld.global.u32 	%r18, [%rd32];
	and.b32  	%r73, %r18, %r4;
	setp.ne.s32 	%p11, %r73, %r2;
	@%p11 bra 	$L__BB0_17;
	add.s32 	%r74, %r18, %r5;
	mul.wide.u32 	%rd33, %r74, 4;
	add.s64 	%rd34, %rd1, %rd33;
	ld.global.u32 	%r75, [%rd34];
	add.s32 	%r76, %r75, 1;
	st.global.u32 	[%rd34], %r76;
$L__BB0_17:
	add.s32 	%r77, %r116, 4;
	mul.wide.u32 	%rd35, %r77, 4;
	add.s64 	%rd36, %rd2, %rd35;
	ld.global.u32 	%r19, [%rd36];
	and.b32  	%r78, %r19, %r4;
	setp.ne.s32 	%p12, %r78, %r2;
	@%p12 bra 	$L__BB0_19;
	add.s32 	%r79, %r19, %r5;
	mul.wide.u32 	%rd37, %r79, 4;
	add.s64 	%rd38, %rd1, %rd37;
	ld.global.u32 	%r80, [%rd38];
	add.s32 	%r81, %r80, 1;
	st.global.u32 	[%rd38], %r81;
$L__BB0_19:
	add.s32 	%r117, %r117, 8;
	add.s32 	%r116, %r116, 8;
	setp.ne.s32 	%p13, %r117, 0;
	@%p13 bra 	$L__BB0_3;
$L__BB0_20:
	setp.eq.s32 	%p14, %r6, 0;
	@%p14 bra 	$L__BB0_41;
	and.b32  	%r23, %r37, 3;
	setp.lt.u32 	%p15, %r6, 4;
	@%p15 bra 	$L__BB0_31;
	add.s32 	%r24, %r119, %r3;
	mul.wide.u32 	%rd39, %r24, 4;
	add.s64 	%rd40, %rd2, %rd39;
	ld.global.u32 	%r25, [%rd40];
	and.b32  	%r82, %r25, %r4;
	setp.ne.s32 	%p16, %r82, %r2;
	@%p16 bra 	$L__BB0_24;
	add.s32 	%r83, %r25, %r5;
	mul.wide.u32 	%rd41, %r83, 4;
	add.s64 	%rd42, %rd1, %rd41;
	ld.global.u32 	%r84, [%rd42];
	add.s32 	%r85, %r84, 1;
	st.global.u32 	[%rd42], %r85;
$L__BB0_24:
	add.s32 	%r86, %r24, 1;
	mul.wide.u32 	%rd43, %r86, 4;
	add.s64 	%rd44, %rd2, %rd43;
	ld.global.u32 	%r26, [%rd44];
	and.b32  	%r87, %r26, %r4;
	setp.ne.s32 	%p17, %r87, %r2;
	@%p17 bra 	$L__BB0_26;
	add.s32 	%r88, %r26, %r5;
	mul.wide.u32 	%rd45, %r88, 4;
	add.s64 	%rd46, %rd1, %rd45;
	ld.global.u32 	%r89, [%rd46];
	add.s32 	%r90, %r89, 1;
	st.global.u32 	[%rd46], %r90;
$L__BB0_26:
	add.s32 	%r91, %r24, 2;
	mul.wide.u32 	%rd47, %r91, 4;
	add.s64 	%rd48, %rd2, %rd47;
	ld.global.u32 	%r27, [%rd48];
	and.b32  	%r92, %r27, %r4;
	setp.ne.s32 	%p18, %r92, %r2;
	@%p18 bra 	$L__BB0_28;
	add.s32 	%r93, %r27, %r5;
	mul.wide.u32 	%rd49, %r93, 4;
	add.s64 	%rd50, %rd1, %rd49;
	ld.global.u32 	%r94, [%rd50];
	add.s32 	%r95, %r94, 1;
	st.global.u32 	[%rd50], %r95;
$L__BB0_28:
	add.s32 	%r96, %r24, 3;
	mul.wide.u32 	%rd51, %r96, 4;
	add.s64 	%rd52, %rd2, %rd51;
	ld.global.u32 	%r28, [%rd52];
	and.b32  	%r97, %r28, %r4;
	setp.ne.s32 	%p19, %r97, %r2;
	@%p19 bra 	$L__BB0_30;
	add.s32 	%r98, %r28, %r5;
	mul.wide.u32 	%rd53, %r98, 4;
	add.s64 	%rd54, %rd1, %rd53;
	ld.global.u32 	%r99, [%rd54];
	add.s32 	%r100, %r99, 1;
	st.global.u32 	[%rd54], %r100;
$L__BB0_30:
	add.s32 	%r119, %r119, 4;
$L__BB0_31:
	setp.eq.s32 	%p20, %r23, 0;
	@%p20 bra 	$L__BB0_41;
	setp.eq.s32 	%p21, %r23, 1;
	@%p21 bra 	$L__BB0_38;
	add.s32 	%r31, %r119, %r3;
	mul.wide.u32 	%rd55, %r31, 4;
	add.s64 	%rd56, %rd2, %rd55;
	ld.global.u32 	%r32, [%rd56];
	and.b32  	%r101, %r32, %r4;
	setp.ne.s32 	%p22, %r101, %r2;
	@%p22 bra 	$L__BB0_35;
	add.s32 	%r102, %r32, %r5;
	mul.wide.u32 	%rd57, %r102, 4;
	add.s64 	%rd58, %rd1, %rd57;
	ld.global.u32 	%r103, [%rd58];
	add.s32 	%r104, %r103, 1;
	st.global.u32 	[%rd58], %r104;
$L__BB0_35:
	add.s32 	%r105, %r31, 1;
	mul.wide.u32 	%rd59, %r105, 4;
	add.s64 	%rd60, %rd2, %rd59;
	ld.global.u32 	%r33, [%rd60];
	and.b32  	%r106, %r33, %r4;
	setp.ne.s32 	%p23, %r106, %r2;
	@%p23 bra 	$L__BB0_37;
	add.s32 	%r107, %r33, %r5;
	mul.wide.u32 	%rd61, %r107, 4;
	add.s64 	%rd62, %rd1, %rd61;
	ld.global.u32 	%r108, [%rd62];
	add.s32 	%r109, %r108, 1;
	st.global.u32 	[%rd62], %r109;
$L__BB0_37:
	add.s32 	%r119, %r119, 2;
$L__BB0_38:
	and.b32  	%r110, %r37, 1;
	setp.eq.b32 	%p24, %r110, 1;
	not.pred 	%p25, %p24;
	@%p25 bra 	$L__BB0_41;
	add.s32 	%r111, %r119, %r3;
	mul.wide.u32 	%rd63, %r111, 4;
	add.s64 	%rd64, %rd2, %rd63;
	ld.global.u32 	%r36, [%rd64];
	and.b32  	%r112, %r36, %r4;
	setp.ne.s32 	%p26, %r112, %r2;
	@%p26 bra 	$L__BB0_41;
	add.s32 	%r113, %r36, %r5;
	mul.wide.u32 	%rd65, %r113, 4;
	add.s64 	%rd66, %rd1, %rd65;
	ld.global.u32 	%r114, [%rd66];
	add.s32 	%r115, %r114, 1;
	st.global.u32 	[%rd66], %r115;
$L__BB0_41:
	ret;

}
	// .globl	_Z19reducir_kernel_cudaPiii
.visible .entry _Z19reducir_kernel_cudaPiii(
	.param .u64 .ptr .align 1 _Z19reducir_kernel_cudaPiii_param_0,
	.param .u32 _Z19reducir_kernel_cudaPiii_param_1,
	.param .u32 _Z19reducir_kernel_cudaPiii_param_2
)
{
	.reg .pred 	%p<2>;
	.reg .b32 	%r<11>;
	.reg .b64 	%rd<11>;

	ld.param.u64 	%rd2, [_Z19reducir_kernel_cudaPiii_param_0];
	ld.param.u32 	%r1, [_Z19reducir_kernel_cudaPiii_param_1];
	ld.param.u32 	%r2, [_Z19reducir_kernel_cudaPiii_param_2];
	mov.u32 	%r3, %ctaid.x;
	mov.u32 	%r4, %ntid.x;
	mov.u32 	%r5, %tid.x;
	mad.lo.s32 	%r6, %r3, %r4, %r5;
	cvt.u64.u32 	%rd1, %r6;
	cvt.s64.s32 	%rd3, %r1;
	setp.ge.u64 	%p1, %rd1, %rd3;
	@%p1 bra 	$L__BB1_2;
	cvta.to.global.u64 	%rd4, %rd2;
	mul.lo.s32 	%r7, %r2, %r1;
	cvt.s64.s32 	%rd5, %r7;
	add.s64 	%rd6, %rd5, %rd1;
	shl.b64 	%rd7, %rd6, 2;
	add.s64 	%rd8, %rd4, %rd7;
	ld.global.u32 	%r8, [%rd8];
	shl.b64 	%rd9, %rd1, 2;
	add.s64 	%rd10, %rd4, %rd9;
	ld.global.u32 	%r9, [%rd10];
	add.s32 	%r10, %r9, %r8;
	st.global.u32 	[%rd10], %r10;
$L__BB1_2:
	ret;

}


// ===== COMPILED SASS (sm_100) =====

	.target	sm_100

	.elftype	@"ET_EXEC"


//--------------------- .note.nv.tkinfo           --------------------------
	.section	.note.nv.tkinfo,"",@"SHT_NOTE"
	.sectionflags	@"SHF_NOTE_NV_TKINFO"
	.tkinfo
        /*0018*/ 	.word	0x00000002
        /*0030*/ 	.string	""
        /*0030*/ 	.string	"ptxas"
        /*0030*/ 	.string	"Cuda compilation tools, release 13.0, V13.0.88"
        /*0030*/ 	.string	"Build cuda_13.0.r13.0/compiler.36424714_0"
        /*0030*/ 	.string	"-arch sm_100 -m 64 "



//--------------------- .note.nv.cuinfo           --------------------------
	.section	.note.nv.cuinfo,"",@"SHT_NOTE"
	.sectionflags	@"SHF_NOTE_NV_CUINFO"
        /*0018*/ 	.short	0x0002
        /*001a*/ 	.short	0x0064
        /*001c*/ 	.short	0x0082
	.zero		2


//--------------------- .nv.info                  --------------------------
	.section	.nv.info,"",@"SHT_CUDA_INFO"
	.align	4


	//----- nvinfo : EIATTR_REGCOUNT
	.align		4
        /*0000*/ 	.byte	0x04, 0x2f
        /*0002*/ 	.short	(.L_1 - .L_0)
	.align		4
.L_0:
        /*0004*/ 	.word	index@(_Z18contar_kernel_cudaPiS_iiii)
        /*0008*/ 	.word	0x00000018


	//----- nvinfo : EIATTR_FRAME_SIZE
	.align		4
.L_1:
        /*000c*/ 	.byte	0x04, 0x11
        /*000e*/ 	.short	(.L_3 - .L_2)
	.align		4
.L_2:
        /*0010*/ 	.word	index@(_Z18contar_kernel_cudaPiS_iiii)
        /*0014*/ 	.word	0x00000000


	//----- nvinfo : EIATTR_REGCOUNT
	.align		4
.L_3:
        /*0018*/ 	.byte	0x04, 0x2f
        /*001a*/ 	.short	(.L_5 - .L_4)
	.align		4
.L_4:
        /*001c*/ 	.word	index@(_Z19reducir_kernel_cudaPiii)
        /*0020*/ 	.word	0x0000000a


	//----- nvinfo : EIATTR_FRAME_SIZE
	.align		4
.L_5:
        /*0024*/ 	.byte	0x04, 0x11
        /*0026*/ 	.short	(.L_7 - .L_6)
	.align		4
.L_6:
        /*0028*/ 	.word	index@(_Z19reducir_kernel_cudaPiii)
        /*002c*/ 	.word	0x00000000


	//----- nvinfo : EIATTR_MIN_STACK_SIZE
	.align		4
.L_7:
        /*0030*/ 	.byte	0x04, 0x12
        /*0032*/ 	.short	(.L_9 - .L_8)
	.align		4
.L_8:
        /*0034*/ 	.word	index@(_Z19reducir_kernel_cudaPiii)
        /*0038*/ 	.word	0x00000000


	//----- nvinfo : EIATTR_MIN_STACK_SIZE
	.align		4
.L_9:
        /*003c*/ 	.byte	0x04, 0x12
        /*003e*/ 	.short	(.L_11 - .L_10)
	.align		4
.L_10:
        /*0040*/ 	.word	index@(_Z18contar_kernel_cudaPiS_iiii)
        /*0044*/ 	.word	0x00000000
.L_11:


//--------------------- .nv.compat                --------------------------
	.section	.nv.compat,"",@"SHT_CUDA_COMPAT_INFO"
	.align	4
        /*0000*/ 	.byte	0x02, 0x09, 0x00, 0x00, 0x02, 0x02, 0x01, 0x00, 0x02, 0x05, 0x05, 0x00, 0x03, 0x07, 0x01, 0x01
        /*0010*/ 	.byte	0x02, 0x03, 0x00, 0x00, 0x02, 0x06, 0x01, 0x00, 0x04, 0x0b, 0x08, 0x00, 0x09, 0x00, 0x00, 0x00
        /*0020*/ 	.byte	0x00, 0x00, 0x00, 0x00


//--------------------- .nv.info._Z19reducir_kernel_cudaPiii --------------------------
	.section	.nv.info._Z19reducir_kernel_cudaPiii,"",@"SHT_CUDA_INFO"
	.sectionflags	@""
	.align	4


	//----- nvinfo : EIATTR_CUDA_API_VERSION
	.align		4
        /*0000*/ 	.byte	0x04, 0x37
        /*0002*/ 	.short	(.L_13 - .L_12)
.L_12:
        /*0004*/ 	.word	0x00000082


	//----- nvinfo : EIATTR_KPARAM_INFO
	.align		4
.L_13:
        /*0008*/ 	.byte	0x04, 0x17
        /*000a*/ 	.short	(.L_15 - .L_14)
.L_14:
        /*000c*/ 	.word	0x00000000
        /*0010*/ 	.short	0x0002
        /*0012*/ 	.short	0x000c
        /*0014*/ 	.byte	0x00, 0xf0, 0x11, 0x00


	//----- nvinfo : EIATTR_KPARAM_INFO
	.align		4
.L_15:
        /*0018*/ 	.byte	0x04, 0x17
        /*001a*/ 	.short	(.L_17 - .L_16)
.L_16:
        /*001c*/ 	.word	0x00000000
        /*0020*/ 	.short	0x0001
        /*0022*/ 	.short	0x0008
        /*0024*/ 	.byte	0x00, 0xf0, 0x11, 0x00


	//----- nvinfo : EIATTR_KPARAM_INFO
	.align		4
.L_17:
        /*0028*/ 	.byte	0x04, 0x17
        /*002a*/ 	.short	(.L_19 - .L_18)
.L_18:
        /*002c*/ 	.word	0x00000000
        /*0030*/ 	.short	0x0000
        /*0032*/ 	.short	0x0000
        /*0034*/ 	.byte	0x00, 0xf5, 0x21, 0x00


	//----- nvinfo : EIATTR_SPARSE_MMA_MASK
	.align		4
.L_19:
        /*0038*/ 	.byte	0x03, 0x50
        /*003a*/ 	.short	0x0000


	//----- nvinfo : EIATTR_MAXREG_COUNT
	.align		4
        /*003c*/ 	.byte	0x03, 0x1b
        /*003e*/ 	.short	0x00ff


	//----- nvinfo : EIATTR_MERCURY_ISA_VERSION
	.align		4
        /*0040*/ 	.byte	0x03, 0x5f
        /*0042*/ 	.short	0x0101


	//----- nvinfo : EIATTR_VRC_CTA_INIT_COUNT
	.align		4
        /*0044*/ 	.byte	0x02, 0x4a
	.zero		1
	.zero		1


	//----- nvinfo : EIATTR_EXIT_INSTR_OFFSETS
	.align		4
        /*0048*/ 	.byte	0x04, 0x1c
        /*004a*/ 	.short	(.L_21 - .L_20)


	//   ....[0]....
.L_20:
        /*004c*/ 	.word	0x00000090


	//   ....[1]....
        /*0050*/ 	.word	0x00000180


	//----- nvinfo : EIATTR_CBANK_PARAM_SIZE
	.align		4
.L_21:
        /*0054*/ 	.byte	0x03, 0x19
        /*0056*/ 	.short	0x0010


	//----- nvinfo : EIATTR_PARAM_CBANK
	.align		4
        /*0058*/ 	.byte	0x04, 0x0a
        /*005a*/ 	.short	(.L_23 - .L_22)
	.align		4
.L_22:
        /*005c*/ 	.word	index@(.nv.constant0._Z19reducir_kernel_cudaPiii)
        /*0060*/ 	.short	0x0380
        /*0062*/ 	.short	0x0010


	//----- nvinfo : EIATTR_SW_WAR
	.align		4
.L_23:
        /*0064*/ 	.byte	0x04, 0x36
        /*0066*/ 	.short	(.L_25 - .L_24)
.L_24:
        /*0068*/ 	.word	0x00000008
.L_25:


//--------------------- .nv.info._Z18contar_kernel_cudaPiS_iiii --------------------------
	.section	.nv.info._Z18contar_kernel_cudaPiS_iiii,"",@"SHT_CUDA_INFO"
	.sectionflags	@""
	.align	4


	//----- nvinfo : EIATTR_CUDA_API_VERSION
	.align		4
        /*0000*/ 	.byte	0x04, 0x37
        /*0002*/ 	.short	(.L_27 - .L_26)
.L_26:
        /*0004*/ 	.word	0x00000082


	//----- nvinfo : EIATTR_KPARAM_INFO
	.align		4
.L_27:
        /*0008*/ 	.byte	0x04, 0x17
        /*000a*/ 	.short	(.L_29 - .L_28)
.L_28:
        /*000c*/ 	.word	0x00000000
        /*0010*/ 	.short	0x0005
        /*0012*/ 	.short	0x001c
        /*0014*/ 	.byte	0x00, 0xf0, 0x11, 0x00


	//----- nvinfo : EIATTR_KPARAM_INFO
	.align		4
.L_29:
        /*0018*/ 	.byte	0x04, 0x17
        /*001a*/ 	.short	(.L_31 - .L_30)
.L_30:
        /*001c*/ 	.word	0x00000000
        /*0020*/ 	.short	0x0004
        /*0022*/ 	.short	0x0018
        /*0024*/ 	.byte	0x00, 0xf0, 0x11, 0x00


	//----- nvinfo : EIATTR_KPARAM_INFO
	.align		4
.L_31:
        /*0028*/ 	.byte	0x04, 0x17
        /*002a*/ 	.short	(.L_33 - .L_32)
.L_32:
        /*002c*/ 	.word	0x00000000
        /*0030*/ 	.short	0x0003
        /*0032*/ 	.short	0x0014
        /*0034*/ 	.byte	0x00, 0xf0, 0x11, 0x00


	//----- nvinfo : EIATTR_KPARAM_INFO
	.align		4
.L_33:
        /*0038*/ 	.byte	0x04, 0x17
        /*003a*/ 	.short	(.L_35 - .L_34)
.L_34:
        /*003c*/ 	.word	0x00000000
        /*0040*/ 	.short	0x0002
        /*0042*/ 	.short	0x0010
        /*0044*/ 	.byte	0x00, 0xf0, 0x11, 0x00


	//----- nvinfo : EIATTR_KPARAM_INFO
	.align		4
.L_35:
        /*0048*/ 	.byte	0x04, 0x17
        /*004a*/ 	.short	(.L_37 - .L_36)
.L_36:
        /*004c*/ 	.word	0x00000000
        /*0050*/ 	.short	0x0001
        /*0052*/ 	.short	0x0008
        /*0054*/ 	.byte	0x00, 0xf5, 0x21, 0x00


	//----- nvinfo : EIATTR_KPARAM_INFO
	.align		4
.L_37:
        /*0058*/ 	.byte	0x04, 0x17
        /*005a*/ 	.short	(.L_39 - .L_38)
.L_38:
        /*005c*/ 	.word	0x00000000
        /*0060*/ 	.short	0x0000
        /*0062*/ 	.short	0x0000
        /*0064*/ 	.byte	0x00, 0xf5, 0x21, 0x00


	//----- nvinfo : EIATTR_SPARSE_MMA_MASK
	.align		4
.L_39:
        /*0068*/ 	.byte	0x03, 0x50
        /*006a*/ 	.short	0x0000


	//----- nvinfo : EIATTR_MAXREG_COUNT
	.align		4
        /*006c*/ 	.byte	0x03, 0x1b
        /*006e*/ 	.short	0x00ff


	//----- nvinfo : EIATTR_MERCURY_ISA_VERSION
	.align		4
        /*0070*/ 	.byte	0x03, 0x5f
        /*0072*/ 	.short	0x0101


	//----- nvinfo : EIATTR_VRC_CTA_INIT_COUNT
	.align		4
        /*0074*/ 	.byte	0x02, 0x4a
	.zero		1
	.zero		1


	//----- nvinfo : EIATTR_EXIT_INSTR_OFFSETS
	.align		4
        /*0078*/ 	.byte	0x04, 0x1c
        /*007a*/ 	.short	(.L_41 - .L_40)


	//   ....[0]....
.L_40:
        /*007c*/ 	.word	0x000000a0


	//   ....[1]....
        /*0080*/ 	.word	0x000007a0


	//   ....[2]....
        /*0084*/ 	.word	0x00000b20


	//   ....[3]....
        /*0088*/ 	.word	0x00000d10


	//   ....[4]....
        /*008c*/ 	.word	0x00000d80


	//   ....[5]....
        /*0090*/ 	.word	0x00000e00


	//----- nvinfo : EIATTR_CBANK_PARAM_SIZE
	.align		4
.L_41:
        /*0094*/ 	.byte	0x03, 0x19
        /*0096*/ 	.short	0x0020


	//----- nvinfo : EIATTR_PARAM_CBANK
	.align		4
        /*0098*/ 	.byte	0x04, 0x0a
        /*009a*/ 	.short	(.L_43 - .L_42)
	.align		4
.L_42:
        /*009c*/ 	.word	index@(.nv.constant0._Z18contar_kernel_cudaPiS_iiii)
        /*00a0*/ 	.short	0x0380
        /*00a2*/ 	.short	0x0020


	//----- nvinfo : EIATTR_SW_WAR
	.align		4
.L_43:
        /*00a4*/ 	.byte	0x04, 0x36
        /*00a6*/ 	.short	(.L_45 - .L_44)
.L_44:
        /*00a8*/ 	.word	0x00000008
.L_45:


//--------------------- .nv.callgraph             --------------------------
	.section	.nv.callgraph,"",@"SHT_CUDA_CALLGRAPH"
	.align	4
	.sectionentsize	8
	.align		4
        /*0000*/ 	.word	0x00000000
	.align		4
        /*0004*/ 	.word	0xffffffff
	.align		4
        /*0008*/ 	.word	0x00000000
	.align		4
        /*000c*/ 	.word	0xfffffffe
	.align		4
        /*0010*/ 	.word	0x00000000
	.align		4
        /*0014*/ 	.word	0xfffffffd
	.align		4
        /*0018*/ 	.word	0x00000000
	.align		4
        /*001c*/ 	.word	0xfffffffc


//--------------------- .text._Z19reducir_kernel_cudaPiii --------------------------
	.section	.text._Z19reducir_kernel_cudaPiii,"ax",@progbits
	.align	128
        .global         _Z19reducir_kernel_cudaPiii
        .type           _Z19reducir_kernel_cudaPiii,@function
        .size           _Z19reducir_kernel_cudaPiii,(.L_x_6 - _Z19reducir_kernel_cudaPiii)
        .other          _Z19reducir_kernel_cudaPiii,@"STO_CUDA_ENTRY STV_DEFAULT"
_Z19reducir_kernel_cudaPiii:
.text._Z19reducir_kernel_cudaPiii:
[----:B------:R-:W-:Y:S01]  /*0000*/  LDC R1, c[0x0][0x37c] ;  /* 0x0000df00ff017b82 */ /* 0x000fe20000000800 */
[----:B------:R-:W0:Y:S07]  /*0010*/  S2R R3, SR_TID.X ;  /* 0x0000000000037919 */ /* 0x000e2e0000002100 */
[----:B------:R-:W0:Y:S01]  /*0020*/  S2UR UR4, SR_CTAID.X ;  /* 0x00000000000479c3 */ /* 0x000e220000002500 */
[----:B------:R-:W1:Y:S07]  /*0030*/  LDCU UR6, c[0x0][0x388] ;  /* 0x00007100ff0677ac */ /* 0x000e6e0008000800 */
[----:B------:R-:W0:Y:S02]  /*0040*/  LDC R0, c[0x0][0x360] ;  /* 0x0000d800ff007b82 */ /* 0x000e240000000800 */
[----:B0-----:R-:W-:Y:S01]  /*0050*/  IMAD R0, R0, UR4, R3 ;  /* 0x0000000400007c24 */ /* 0x001fe2000f8e0203 */
[----:B-1----:R-:W-:-:S04]  /*0060*/  USHF.R.S32.HI UR4, URZ, 0x1f, UR6 ;  /* 0x0000001fff047899 */ /* 0x002fc80008011406 */
[----:B------:R-:W-:-:S04]  /*0070*/  ISETP.GE.U32.AND P0, PT, R0, UR6, PT ;  /* 0x0000000600007c0c */ /* 0x000fc8000bf06070 */
[----:B------:R-:W-:-:S13]  /*0080*/  ISETP.GE.U32.AND.EX P0, PT, RZ, UR4, PT, P0 ;  /* 0x00000004ff007c0c */ /* 0x000fda000bf06100 */
[----:B------:R-:W-:Y:S05]  /*0090*/  @P0 EXIT ;  /* 0x000000000000094d */ /* 0x000fea0003800000 */
[----:B------:R-:W0:Y:S01]  /*00a0*/  LDC R3, c[0x0][0x38c] ;  /* 0x0000e300ff037b82 */ /* 0x000e220000000800 */
[----:B------:R-:W1:Y:S01]  /*00b0*/  LDCU.64 UR8, c[0x0][0x380] ;  /* 0x00007000ff0877ac */ /* 0x000e620008000a00 */
[----:B------:R-:W2:Y:S01]  /*00c0*/  LDCU.64 UR4, c[0x0][0x358] ;  /* 0x00006b00ff0477ac */ /* 0x000ea20008000a00 */
[----:B-1----:R-:W-:Y:S01]  /*00d0*/  LEA R2, P0, R0, UR8, 0x2 ;  /* 0x0000000800027c11 */ /* 0x002fe2000f8010ff */
[----:B0-----:R-:W-:-:S05]  /*00e0*/  IMAD R3, R3, UR6, RZ ;  /* 0x0000000603037c24 */ /* 0x001fca000f8e02ff */
[----:B------:R-:W-:-:S04]  /*00f0*/  IADD3 R5, P1, PT, R0, R3, RZ ;  /* 0x0000000300057210 */ /* 0x000fc80007f3e0ff */
[----:B------:R-:W-:Y:S02]  /*0100*/  LEA.HI.X.SX32 R6, R3, RZ, 0x1, P1 ;  /* 0x000000ff03067211 */ /* 0x000fe400008f0eff */
[C---:B------:R-:W-:Y:S02]  /*0110*/  LEA R4, P1, R5.reuse, UR8, 0x2 ;  /* 0x0000000805047c11 */ /* 0x040fe4000f8210ff */
[----:B------:R-:W-:Y:S02]  /*0120*/  LEA.HI.X R3, R0, UR9, RZ, 0x2, P0 ;  /* 0x0000000900037c11 */ /* 0x000fe400080f14ff */
[----:B------:R-:W-:-:S03]  /*0130*/  LEA.HI.X R5, R5, UR9, R6, 0x2, P1 ;  /* 0x0000000905057c11 */ /* 0x000fc600088f1406 */
[----:B--2---:R-:W2:Y:S04]  /*0140*/  LDG.E R7, desc[UR4][R2.64] ;  /* 0x0000000402077981 */ /* 0x004ea8000c1e1900 */
[----:B------:R-:W2:Y:S02]  /*0150*/  LDG.E R4, desc[UR4][R4.64] ;  /* 0x0000000404047981 */ /* 0x000ea4000c1e1900 */
[----:B--2---:R-:W-:-:S05]  /*0160*/  IMAD.IADD R7, R4, 0x1, R7 ;  /* 0x0000000104077824 */ /* 0x004fca00078e0207 */
[----:B------:R-:W-:Y:S01]  /*0170*/  STG.E desc[UR4][R2.64], R7 ;  /* 0x0000000702007986 */ /* 0x000fe2000c101904 */
[----:B------:R-:W-:Y:S05]  /*0180*/  EXIT ;  /* 0x000000000000794d */ /* 0x000fea0003800000 */
.L_x_0:
[----:B------:R-:W-:-:S00]  /*0190*/  BRA `(.L_x_0) ;  /* 0xfffffffc00fc7947 */ /* 0x000fc0000383ffff */
[----:B------:R-:W-:-:S00]  /*01a0*/  NOP ;  /* 0x0000000000007918 */ /* 0x000fc00000000000 */
        /* <DEDUP_REMOVED lines=13> */
.L_x_6:


//--------------------- .text._Z18contar_kernel_cudaPiS_iiii --------------------------
	.section	.text._Z18contar_kernel_cudaPiS_iiii,"ax",@progbits
	.align	128
        .global         _Z18contar_kernel_cudaPiS_iiii
        .type           _Z18contar_kernel_cudaPiS_iiii,@function
        .size           _Z18contar_kernel_cudaPiS_iiii,(.L_x_7 - _Z18contar_kernel_cudaPiS_iiii)
        .other          _Z18contar_kernel_cudaPiS_iiii,@"STO_CUDA_ENTRY STV_DEFAULT"
_Z18contar_kernel_cudaPiS_iiii:
.text._Z18contar_kernel_cudaPiS_iiii:
[----:B------:R-:W-:Y:S01]  /*0000*/  LDC R1, c[0x0][0x37c] ;  /* 0x0000df00ff017b82 */ /* 0x000fe20000000800 */
[----:B------:R-:W0:Y:S07]  /*0010*/  S2R R0, SR_CTAID.X ;  /* 0x0000000000007919 */ /* 0x000e2e0000002500 */
[----:B------:R-:W1:Y:S01]  /*0020*/  LDC.64 R8, c[0x0][0x390] ;  /* 0x0000e400ff087b82 */ /* 0x000e620000000a00 */
[----:B------:R-:W0:Y:S01]  /*0030*/  LDCU UR4, c[0x0][0x360] ;  /* 0x00006c00ff0477ac */ /* 0x000e220008000800 */
[----:B------:R-:W0:Y:S01]  /*0040*/  S2R R3, SR_TID.X ;  /* 0x0000000000037919 */ /* 0x000e220000002100 */
[----:B-1----:R-:W-:-:S02]  /*0050*/  ISETP.GE.AND P0, PT, R9, 0x1, PT ;  /* 0x000000010900780c */ /* 0x002fc40003f06270 */
[----:B------:R-:W-:Y:S01]  /*0060*/  SHF.R.S32.HI R2, RZ, 0x1f, R8 ;  /* 0x0000001fff027819 */ /* 0x000fe20000011408 */
[----:B0-----:R-:W-:-:S05]  /*0070*/  IMAD R5, R0, UR4, R3 ;  /* 0x0000000400057c24 */ /* 0x001fca000f8e0203 */
[----:B------:R-:W-:-:S04]  /*0080*/  ISETP.GE.U32.AND P1, PT, R5, R8, PT ;  /* 0x000000080500720c */ /* 0x000fc80003f26070 */
[----:B------:R-:W-:-:S13]  /*0090*/  ISETP.GE.U32.OR.EX P0, PT, RZ, R2, !P0, P1 ;  /* 0x00000002ff00720c */ /* 0x000fda0004706510 */
[----:B------:R-:W-:Y:S05]  /*00a0*/  @P0 EXIT ;  /* 0x000000000000094d */ /* 0x000fea0003800000 */
[----:B------:R-:W0:Y:S01]  /*00b0*/  LDCU UR4, c[0x0][0x398] ;  /* 0x00007300ff0477ac */ /* 0x000e220008000800 */
[C---:B------:R-:W-:Y:S01]  /*00c0*/  ISETP.GE.U32.AND P1, PT, R9.reuse, 0x8, PT ;  /* 0x000000080900780c */ /* 0x040fe20003f26070 */
[----:B------:R-:W-:Y:S01]  /*00d0*/  HFMA2 R5, -RZ, RZ, 0, 0 ;  /* 0x00000000ff057431 */ /* 0x000fe200000001ff */
[----:B------:R-:W-:Y:S01]  /*00e0*/  LOP3.LUT R4, R9, 0x7, RZ, 0xc0, !PT ;  /* 0x0000000709047812 */ /* 0x000fe200078ec0ff */
[----:B------:R-:W1:Y:S03]  /*00f0*/  LDCU.64 UR6, c[0x0][0x358] ;  /* 0x00006b00ff0677ac */ /* 0x000e660008000a00 */
[----:B------:R-:W-:Y:S01]  /*0100*/  ISETP.NE.AND P0, PT, R4, RZ, PT ;  /* 0x000000ff0400720c */ /* 0x000fe20003f05270 */
[----:B0-----:R-:W-:-:S06]  /*0110*/  UIADD3 UR4, UPT, UPT, UR4, -0x1, URZ ;  /* 0xffffffff04047890 */ /* 0x001fcc000fffe0ff */
[----:B------:R-:W-:Y:S06]  /*0120*/  @!P1 BRA `(.L_x_1) ;  /* 0x00000004009c9947 */ /* 0x000fec0003800000 */
[----:B------:R-:W0:Y:S01]  /*0130*/  LDC.64 R6, c[0x0][0x380] ;  /* 0x0000e000ff067b82 */ /* 0x000e220000000a00 */
[----:B------:R-:W-:Y:S01]  /*0140*/  LOP3.LUT R5, R9, 0x7ffffff8, RZ, 0xc0, !PT ;  /* 0x7ffffff809057812 */ /* 0x000fe200078ec0ff */
[----:B------:R-:W-:-:S04]  /*0150*/  IMAD R9, R0, R9, 0x3 ;  /* 0x0000000300097424 */ /* 0x000fc800078e0209 */
[----:B------:R-:W-:-:S07]  /*0160*/  IMAD.MOV R2, RZ, RZ, -R5 ;  /* 0x000000ffff027224 */ /* 0x000fce00078e0a05 */
.L_x_2:
[----:B------:R-:W-:-:S05]  /*0170*/  IADD3 R11, PT, PT, R9, -0x3, RZ ;  /* 0xfffffffd090b7810 */ /* 0x000fca0007ffe0ff */
[----:B0-----:R-:W-:-:S06]  /*0180*/  IMAD.WIDE.U32 R10, R11, 0x4, R6 ;  /* 0x000000040b0a7825 */ /* 0x001fcc00078e0006 */
[----:B-1----:R-:W2:Y:S02]  /*0190*/  LDG.E R10, desc[UR6][R10.64] ;  /* 0x000000060a0a7981 */ /* 0x002ea4000c1e1900 */
[----:B--2---:R-:W-:-:S04]  /*01a0*/  LOP3.LUT R8, R10, UR4, RZ, 0xc0, !PT ;  /* 0x000000040a087c12 */ /* 0x004fc8000f8ec0ff */
[----:B------:R-:W-:-:S13]  /*01b0*/  ISETP.NE.AND P1, PT, R8, R3, PT ;  /* 0x000000030800720c */ /* 0x000fda0003f25270 */
[----:B------:R-:W0:Y:S08]  /*01c0*/  @!P1 LDC R15, c[0x0][0x39c] ;  /* 0x0000e700ff0f9b82 */ /* 0x000e300000000800 */
[----:B------:R-:W1:Y:S01]  /*01d0*/  @!P1 LDC.64 R12, c[0x0][0x388] ;  /* 0x0000e200ff0c9b82 */ /* 0x000e620000000a00 */
[----:B0-----:R-:W-:-:S04]  /*01e0*/  @!P1 IMAD R15, R0, R15, R10 ;  /* 0x0000000f000f9224 */ /* 0x001fc800078e020a */
[----:B-1----:R-:W-:-:S05]  /*01f0*/  @!P1 IMAD.WIDE.U32 R12, R15, 0x4, R12 ;  /* 0x000000040f0c9825 */ /* 0x002fca00078e000c */
[----:B------:R-:W2:Y:S01]  /*0200*/  @!P1 LDG.E R8, desc[UR6][R12.64] ;  /* 0x000000060c089981 */ /* 0x000ea2000c1e1900 */
[----:B------:R-:W-:-:S04]  /*0210*/  VIADD R15, R9, 0xfffffffe ;  /* 0xfffffffe090f7836 */ /* 0x000fc80000000000 */
[----:B------:R-:W-:Y:S01]  /*0220*/  IMAD.WIDE.U32 R14, R15, 0x4, R6 ;  /* 0x000000040f0e7825 */ /* 0x000fe200078e0006 */
[----:B--2---:R-:W-:-:S05]  /*0230*/  @!P1 IADD3 R17, PT, PT, R8, 0x1, RZ ;  /* 0x0000000108119810 */ /* 0x004fca0007ffe0ff */
[----:B------:R0:W-:Y:S04]  /*0240*/  @!P1 STG.E desc[UR6][R12.64], R17 ;  /* 0x000000110c009986 */ /* 0x0001e8000c101906 */
[----:B------:R-:W2:Y:S02]  /*0250*/  LDG.E R15, desc[UR6][R14.64] ;  /* 0x000000060e0f7981 */ /* 0x000ea4000c1e1900 */
[----:B--2---:R-:W-:-:S04]  /*0260*/  LOP3.LUT R8, R15, UR4, RZ, 0xc0, !PT ;  /* 0x000000040f087c12 */ /* 0x004fc8000f8ec0ff */
[----:B------:R-:W-:-:S13]  /*0270*/  ISETP.NE.AND P1, PT, R8, R3, PT ;  /* 0x000000030800720c */ /* 0x000fda0003f25270 */
[----:B------:R-:W1:Y:S08]  /*0280*/  @!P1 LDC R19, c[0x0][0x39c] ;  /* 0x0000e700ff139b82 */ /* 0x000e700000000800 */
[----:B------:R-:W2:Y:S01]  /*0290*/  @!P1 LDC.64 R10, c[0x0][0x388] ;  /* 0x0000e200ff0a9b82 */ /* 0x000ea20000000a00 */
[----:B-1----:R-:W-:-:S04]  /*02a0*/  @!P1 IMAD R19, R0, R19, R15 ;  /* 0x0000001300139224 */ /* 0x002fc800078e020f */
[----:B--2---:R-:W-:-:S05]  /*02b0*/  @!P1 IMAD.WIDE.U32 R10, R19, 0x4, R10 ;  /* 0x00000004130a9825 */ /* 0x004fca00078e000a */
[----:B------:R-:W2:Y:S01]  /*02c0*/  @!P1 LDG.E R8, desc[UR6][R10.64] ;  /* 0x000000060a089981 */ /* 0x000ea2000c1e1900 */
[----:B------:R-:W-:-:S04]  /*02d0*/  VIADD R21, R9, 0xffffffff ;  /* 0xffffffff09157836 */ /* 0x000fc80000000000 */
[----:B0-----:R-:W-:Y:S01]  /*02e0*/  IMAD.WIDE.U32 R12, R21, 0x4, R6 ;  /* 0x00000004150c7825 */ /* 0x001fe200078e0006 */
        /* <DEDUP_REMOVED lines=10> */
[----:B------:R-:W-:-:S04]  /*0390*/  IMAD.WIDE.U32 R16, R9, 0x4, R6 ;  /* 0x0000000409107825 */ /* 0x000fc800078e0006 */
[----:B--2---:R-:W-:-:S05]  /*03a0*/  @!P1 VIADD R21, R8, 0x1 ;  /* 0x0000000108159836 */ /* 0x004fca0000000000 */
[----:B------:R1:W-:Y:S04]  /*03b0*/  @!P1 STG.E desc[UR6][R14.64], R21 ;  /* 0x000000150e009986 */ /* 0x0003e8000c101906 */
[----:B------:R-:W2:Y:S02]  /*03c0*/  LDG.E R17, desc[UR6][R16.64] ;  /* 0x0000000610117981 */ /* 0x000ea4000c1e1900 */
[----:B--2---:R-:W-:-:S04]  /*03d0*/  LOP3.LUT R8, R17, UR4, RZ, 0xc0, !PT ;  /* 0x0000000411087c12 */ /* 0x004fc8000f8ec0ff */
[----:B------:R-:W-:-:S13]  /*03e0*/  ISETP.NE.AND P1, PT, R8, R3, PT ;  /* 0x000000030800720c */ /* 0x000fda0003f25270 */
[----:B------:R-:W2:Y:S08]  /*03f0*/  @!P1 LDC R13, c[0x0][0x39c] ;  /* 0x0000e700ff0d9b82 */ /* 0x000eb00000000800 */
[----:B0-----:R-:W0:Y:S01]  /*0400*/  @!P1 LDC.64 R10, c[0x0][0x388] ;  /* 0x0000e200ff0a9b82 */ /* 0x001e220000000a00 */
[----:B--2---:R-:W-:-:S04]  /*0410*/  @!P1 IMAD R13, R0, R13, R17 ;  /* 0x0000000d000d9224 */ /* 0x004fc800078e0211 */
[----:B0-----:R-:W-:-:S05]  /*0420*/  @!P1 IMAD.WIDE.U32 R10, R13, 0x4, R10 ;  /* 0x000000040d0a9825 */ /* 0x001fca00078e000a */
[----:B------:R-:W2:Y:S01]  /*0430*/  @!P1 LDG.E R8, desc[UR6][R10.64] ;  /* 0x000000060a089981 */ /* 0x000ea2000c1e1900 */
[----:B------:R-:W-:-:S05]  /*0440*/  IADD3 R13, PT, PT, R9, 0x1, RZ ;  /* 0x00000001090d7810 */ /* 0x000fca0007ffe0ff */
[----:B------:R-:W-:-:S04]  /*0450*/  IMAD.WIDE.U32 R12, R13, 0x4, R6 ;  /* 0x000000040d0c7825 */ /* 0x000fc800078e0006 */
[----:B--2---:R-:W-:-:S05]  /*0460*/  @!P1 VIADD R19, R8, 0x1 ;  /* 0x0000000108139836 */ /* 0x004fca0000000000 */
[----:B------:R0:W-:Y:S04]  /*0470*/  @!P1 STG.E desc[UR6][R10.64], R19 ;  /* 0x000000130a009986 */ /* 0x0001e8000c101906 */
[----:B------:R-:W2:Y:S02]  /*0480*/  LDG.E R13, desc[UR6][R12.64] ;  /* 0x000000060c0d7981 */ /* 0x000ea4000c1e1900 */
[----:B--2---:R-:W-:-:S04]  /*0490*/  LOP3.LUT R8, R13, UR4, RZ, 0xc0, !PT ;  /* 0x000000040d087c12 */ /* 0x004fc8000f8ec0ff */
[----:B------:R-:W-:-:S13]  /*04a0*/  ISETP.NE.AND P1, PT, R8, R3, PT ;  /* 0x000000030800720c */ /* 0x000fda0003f25270 */
[----:B------:R-:W2:Y:S08]  /*04b0*/  @!P1 LDC R17, c[0x0][0x39c] ;  /* 0x0000e700ff119b82 */ /* 0x000eb00000000800 */
[----:B-1----:R-:W1:Y:S01]  /*04c0*/  @!P1 LDC.64 R14, c[0x0][0x388] ;  /* 0x0000e200ff0e9b82 */ /* 0x002e620000000a00 */
[----:B--2---:R-:W-:-:S04]  /*04d0*/  @!P1 IMAD R17, R0, R17, R13 ;  /* 0x0000001100119224 */ /* 0x004fc800078e020d */
[----:B-1----:R-:W-:-:S05]  /*04e0*/  @!P1 IMAD.WIDE.U32 R14, R17, 0x4, R14 ;  /* 0x00000004110e9825 */ /* 0x002fca00078e000e */
[----:B------:R-:W2:Y:S01]  /*04f0*/  @!P1 LDG.E R8, desc[UR6][R14.64] ;  /* 0x000000060e089981 */ /* 0x000ea2000c1e1900 */
[----:B------:R-:W-:-:S05]  /*0500*/  IADD3 R21, PT, PT, R9, 0x2, RZ ;  /* 0x0000000209157810 */ /* 0x000fca0007ffe0ff */
[----:B0-----:R-:W-:-:S04]  /*0510*/  IMAD.WIDE.U32 R10, R21, 0x4, R6 ;  /* 0x00000004150a7825 */ /* 0x001fc800078e0006 */
[----:B--2---:R-:W-:-:S05]  /*0520*/  @!P1 VIADD R17, R8, 0x1 ;  /* 0x0000000108119836 */ /* 0x004fca0000000000 */
        /* <DEDUP_REMOVED lines=25> */
[----:B------:R-:W3:Y:S02]  /*06c0*/  LDG.E R13, desc[UR6][R12.64] ;  /* 0x000000060c0d7981 */ /* 0x000ee4000c1e1900 */
[----:B---3--:R-:W-:-:S04]  /*06d0*/  LOP3.LUT R8, R13, UR4, RZ, 0xc0, !PT ;  /* 0x000000040d087c12 */ /* 0x008fc8000f8ec0ff */
[----:B------:R-:W-:-:S13]  /*06e0*/  ISETP.NE.AND P1, PT, R8, R3, PT ;  /* 0x000000030800720c */ /* 0x000fda0003f25270 */
[----:B------:R-:W0:Y:S08]  /*06f0*/  @!P1 LDC R19, c[0x0][0x39c] ;  /* 0x0000e700ff139b82 */ /* 0x000e300000000800 */
[----:B------:R-:W1:Y:S01]  /*0700*/  @!P1 LDC.64 R14, c[0x0][0x388] ;  /* 0x0000e200ff0e9b82 */ /* 0x000e620000000a00 */
[----:B0-----:R-:W-:-:S04]  /*0710*/  @!P1 IMAD R19, R0, R19, R13 ;  /* 0x0000001300139224 */ /* 0x001fc800078e020d */
[----:B-1----:R-:W-:-:S05]  /*0720*/  @!P1 IMAD.WIDE.U32 R14, R19, 0x4, R14 ;  /* 0x00000004130e9825 */ /* 0x002fca00078e000e */
[----:B------:R-:W3:Y:S01]  /*0730*/  @!P1 LDG.E R8, desc[UR6][R14.64] ;  /* 0x000000060e089981 */ /* 0x000ee2000c1e1900 */
[----:B------:R-:W-:Y:S01]  /*0740*/  VIADD R2, R2, 0x8 ;  /* 0x0000000802027836 */ /* 0x000fe20000000000 */
[----:B------:R-:W-:Y:S02]  /*0750*/  IADD3 R9, PT, PT, R9, 0x8, RZ ;  /* 0x0000000809097810 */ /* 0x000fe40007ffe0ff */
[----:B---3--:R-:W-:-:S05]  /*0760*/  @!P1 IADD3 R19, PT, PT, R8, 0x1, RZ ;  /* 0x0000000108139810 */ /* 0x008fca0007ffe0ff */
[----:B------:R2:W-:Y:S01]  /*0770*/  @!P1 STG.E desc[UR6][R14.64], R19 ;  /* 0x000000130e009986 */ /* 0x0005e2000c101906 */
[----:B------:R-:W-:-:S13]  /*0780*/  ISETP.NE.AND P1, PT, R2, RZ, PT ;  /* 0x000000ff0200720c */ /* 0x000fda0003f25270 */
[----:B--2---:R-:W-:Y:S05]  /*0790*/  @P1 BRA `(.L_x_2) ;  /* 0xfffffff800741947 */ /* 0x004fea000383ffff */
.L_x_1:
[----:B-1----:R-:W-:Y:S05]  /*07a0*/  @!P0 EXIT ;  /* 0x000000000000894d */ /* 0x002fea0003800000 */
[----:B------:R-:W0:Y:S01]  /*07b0*/  LDC R2, c[0x0][0x394] ;  /* 0x0000e500ff027b82 */ /* 0x000e220000000800 */
[----:B------:R-:W-:Y:S02]  /*07c0*/  ISETP.GE.U32.AND P1, PT, R4, 0x4, PT ;  /* 0x000000040400780c */ /* 0x000fe40003f26070 */
[----:B0-----:R-:W-:-:S04]  /*07d0*/  LOP3.LUT R16, R2, 0x3, RZ, 0xc0, !PT ;  /* 0x0000000302107812 */ /* 0x001fc800078ec0ff */
[----:B------:R-:W-:-:S07]  /*07e0*/  ISETP.NE.AND P0, PT, R16, RZ, PT ;  /* 0x000000ff1000720c */ /* 0x000fce0003f05270 */
[----:B------:R-:W-:Y:S06]  /*07f0*/  @!P1 BRA `(.L_x_3) ;  /* 0x0000000000c89947 */ /* 0x000fec0003800000 */
[----:B------:R-:W0:Y:S01]  /*0800*/  LDC.64 R6, c[0x0][0x380] ;  /* 0x0000e000ff067b82 */ /* 0x000e220000000a00 */
[----:B------:R-:W-:-:S04]  /*0810*/  IMAD R9, R0, R2, R5 ;  /* 0x0000000200097224 */ /* 0x000fc800078e0205 */
[----:B0-----:R-:W-:-:S06]  /*0820*/  IMAD.WIDE.U32 R10, R9, 0x4, R6 ;  /* 0x00000004090a7825 */ /* 0x001fcc00078e0006 */
[----:B------:R-:W2:Y:S02]  /*0830*/  LDG.E R11, desc[UR6][R10.64] ;  /* 0x000000060a0b7981 */ /* 0x000ea4000c1e1900 */
[----:B--2---:R-:W-:-:S04]  /*0840*/  LOP3.LUT R4, R11, UR4, RZ, 0xc0, !PT ;  /* 0x000000040b047c12 */ /* 0x004fc8000f8ec0ff */
[----:B------:R-:W-:-:S13]  /*0850*/  ISETP.NE.AND P1, PT, R4, R3, PT ;  /* 0x000000030400720c */ /* 0x000fda0003f25270 */
[----:B------:R-:W0:Y:S08]  /*0860*/  @!P1 LDC R15, c[0x0][0x39c] ;  /* 0x0000e700ff0f9b82 */ /* 0x000e300000000800 */
[----:B------:R-:W1:Y:S01]  /*0870*/  @!P1 LDC.64 R12, c[0x0][0x388] ;  /* 0x0000e200ff0c9b82 */ /* 0x000e620000000a00 */
[----:B0-----:R-:W-:-:S04]  /*0880*/  @!P1 IMAD R15, R0, R15, R11 ;  /* 0x0000000f000f9224 */ /* 0x001fc800078e020b */
[----:B-1----:R-:W-:-:S05]  /*0890*/  @!P1 IMAD.WIDE.U32 R12, R15, 0x4, R12 ;  /* 0x000000040f0c9825 */ /* 0x002fca00078e000c */
        /* <DEDUP_REMOVED lines=32> */
[----:B0-----:R-:W0:Y:S08]  /*0aa0*/  @!P1 LDC R11, c[0x0][0x39c] ;  /* 0x0000e700ff0b9b82 */ /* 0x001e300000000800 */
[----:B------:R-:W2:Y:S01]  /*0ab0*/  @!P1 LDC.64 R8, c[0x0][0x388] ;  /* 0x0000e200ff089b82 */ /* 0x000ea20000000a00 */
[----:B0-----:R-:W-:-:S04]  /*0ac0*/  @!P1 IMAD R11, R0, R11, R7 ;  /* 0x0000000b000b9224 */ /* 0x001fc800078e0207 */
[----:B--2---:R-:W-:-:S05]  /*0ad0*/  @!P1 IMAD.WIDE.U32 R8, R11, 0x4, R8 ;  /* 0x000000040b089825 */ /* 0x004fca00078e0008 */
[----:B------:R-:W2:Y:S01]  /*0ae0*/  @!P1 LDG.E R4, desc[UR6][R8.64] ;  /* 0x0000000608049981 */ /* 0x000ea2000c1e1900 */
[----:B------:R-:W-:Y:S01]  /*0af0*/  VIADD R5, R5, 0x4 ;  /* 0x0000000405057836 */ /* 0x000fe20000000000 */
[----:B--2---:R-:W-:-:S05]  /*0b00*/  @!P1 IADD3 R11, PT, PT, R4, 0x1, RZ ;  /* 0x00000001040b9810 */ /* 0x004fca0007ffe0ff */
[----:B------:R1:W-:Y:S02]  /*0b10*/  @!P1 STG.E desc[UR6][R8.64], R11 ;  /* 0x0000000b08009986 */ /* 0x0003e4000c101906 */
.L_x_3:
[----:B------:R-:W-:Y:S05]  /*0b20*/  @!P0 EXIT ;  /* 0x000000000000894d */ /* 0x000fea0003800000 */
[----:B------:R-:W-:Y:S02]  /*0b30*/  ISETP.NE.AND P1, PT, R16, 0x1, PT ;  /* 0x000000011000780c */ /* 0x000fe40003f25270 */
[----:B------:R-:W-:-:S04]  /*0b40*/  LOP3.LUT R4, R2, 0x1, RZ, 0xc0, !PT ;  /* 0x0000000102047812 */ /* 0x000fc800078ec0ff */
[----:B------:R-:W-:-:S07]  /*0b50*/  ISETP.NE.U32.AND P0, PT, R4, 0x1, PT ;  /* 0x000000010400780c */ /* 0x000fce0003f05070 */
[----:B------:R-:W-:Y:S06]  /*0b60*/  @!P1 BRA `(.L_x_4) ;  /* 0x0000000000689947 */ /* 0x000fec0003800000 */
[----:B------:R-:W0:Y:S01]  /*0b70*/  LDC.64 R6, c[0x0][0x380] ;  /* 0x0000e000ff067b82 */ /* 0x000e220000000a00 */
[----:B-1----:R-:W-:-:S04]  /*0b80*/  IMAD R15, R0, R2, R5 ;  /* 0x00000002000f7224 */ /* 0x002fc800078e0205 */
        /* <DEDUP_REMOVED lines=21> */
[----:B------:R-:W-:Y:S01]  /*0ce0*/  IADD3 R5, PT, PT, R5, 0x2, RZ ;  /* 0x0000000205057810 */ /* 0x000fe20007ffe0ff */
[----:B--2---:R-:W-:-:S05]  /*0cf0*/  @!P1 VIADD R15, R4, 0x1 ;  /* 0x00000001040f9836 */ /* 0x004fca0000000000 */
[----:B------:R0:W-:Y:S02]  /*0d00*/  @!P1 STG.E desc[UR6][R8.64], R15 ;  /* 0x0000000f08009986 */ /* 0x0001e4000c101906 */
.L_x_4:
[----:B------:R-:W-:Y:S05]  /*0d10*/  @P0 EXIT ;  /* 0x000000000000094d */ /* 0x000fea0003800000 */
[----:B------:R-:W2:Y:S01]  /*0d20*/  LDC.64 R6, c[0x0][0x380] ;  /* 0x0000e000ff067b82 */ /* 0x000ea20000000a00 */
[----:B------:R-:W-:-:S04]  /*0d30*/  IMAD R5, R0, R2, R5 ;  /* 0x0000000200057224 */ /* 0x000fc800078e0205 */
[----:B--2---:R-:W-:-:S06]  /*0d40*/  IMAD.WIDE.U32 R4, R5, 0x4, R6 ;  /* 0x0000000405047825 */ /* 0x004fcc00078e0006 */
[----:B------:R-:W2:Y:S02]  /*0d50*/  LDG.E R5, desc[UR6][R4.64] ;  /* 0x0000000604057981 */ /* 0x000ea4000c1e1900 */
[----:B--2---:R-:W-:-:S04]  /*0d60*/  LOP3.LUT R2, R5, UR4, RZ, 0xc0, !PT ;  /* 0x0000000405027c12 */ /* 0x004fc8000f8ec0ff */
[----:B------:R-:W-:-:S13]  /*0d70*/  ISETP.NE.AND P0, PT, R2, R3, PT ;  /* 0x000000030200720c */ /* 0x000fda0003f05270 */
[----:B------:R-:W-:Y:S05]  /*0d80*/  @P0 EXIT ;  /* 0x000000000000094d */ /* 0x000fea0003800000 */
[----:B------:R-:W2:Y:S01]  /*0d90*/  LDC.64 R2, c[0x0][0x388] ;  /* 0x0000e200ff027b82 */ /* 0x000ea20000000a00 */
[----:B------:R-:W3:Y:S02]  /*0da0*/  LDCU UR4, c[0x0][0x39c] ;  /* 0x00007380ff0477ac */ /* 0x000ee40008000800 */
[----:B---3--:R-:W-:-:S04]  /*0db0*/  IMAD R5, R0, UR4, R5 ;  /* 0x0000000400057c24 */ /* 0x008fc8000f8e0205 */
[----:B--2---:R-:W-:-:S05]  /*0dc0*/  IMAD.WIDE.U32 R2, R5, 0x4, R2 ;  /* 0x0000000405027825 */ /* 0x004fca00078e0002 */
[----:B------:R-:W2:Y:S02]  /*0dd0*/  LDG.E R0, desc[UR6][R2.64] ;  /* 0x0000000602007981 */ /* 0x000ea4000c1e1900 */
[----:B--2---:R-:W-:-:S05]  /*0de0*/  IADD3 R5, PT, PT, R0, 0x1, RZ ;  /* 0x0000000100057810 */ /* 0x004fca0007ffe0ff */
[----:B------:R-:W-:Y:S01]  /*0df0*/  STG.E desc[UR6][R2.64], R5 ;  /* 0x0000000502007986 */ /* 0x000fe2000c101906 */
[----:B------:R-:W-:Y:S05]  /*0e00*/  EXIT ;  /* 0x000000000000794d */ /* 0x000fea0003800000 */
.L_x_5:
        /* <DEDUP_REMOVED lines=15> */
.L_x_7:


//--------------------- .nv.shared.reserved.0     --------------------------
	.section	.nv.shared.reserved.0,"aw",@nobits
	.weak		__nv_reservedSMEM_offset_0_alias
	.size		__nv_reservedSMEM_offset_0_alias, 0, 64
	.other		__nv_reservedSMEM_offset_0_alias,@"STO_CUDA_RESERVED_SHARED STV_DEFAULT"
__nv_reservedSMEM_offset_0_alias:
	.zero		0
	.zero		64


//--------------------- .nv.constant0._Z19reducir_kernel_cudaPiii --------------------------
	.section	.nv.constant0._Z19reducir_kernel_cudaPiii,"a",@progbits
	.sectionflags	@""
	.align	4
.nv.constant0._Z19reducir_kernel_cudaPiii:
	.zero		912


//--------------------- .nv.constant0._Z18contar_kernel_cudaPiS_iiii --------------------------
	.section	.nv.constant0._Z18contar_kernel_cudaPiS_iiii,"a",@progbits
	.sectionflags	@""
	.align	4
.nv.constant0._Z18contar_kernel_cudaPiS_iiii:
	.zero		928


//--------------------- SYMBOLS --------------------------

	.type		.nv.reservedSmem.offset0,@object
	.size		.nv.reservedSmem.offset0,0x4
